	.headerflags	@"EF_CUDA_TEXMODE_UNIFIED EF_CUDA_64BIT_ADDRESS EF_CUDA_ACCELERATORS EF_CUDA_SM90 EF_CUDA_VIRTUAL_SM(EF_CUDA_SM90)"
	.elftype	@"ET_EXEC"


//--------------------- .nv.info                  --------------------------
	.section	.nv.info,"",@"SHT_CUDA_INFO"
	.align	4


	//----- nvinfo : EIATTR_REGCOUNT
	.align		4
        /*0000*/ 	.byte	0x04, 0x2f
        /*0002*/ 	.short	(.L_3 - .L_2)
	.align		4
.L_2:
        /*0004*/ 	.word	index@(triton_poi_fused__native_batch_norm_legit_no_training_convolution_relu_12)
        /*0008*/ 	.word	0x00000016


	//----- nvinfo : EIATTR_MIN_STACK_SIZE
	.align		4
.L_3:
        /*000c*/ 	.byte	0x04, 0x12
        /*000e*/ 	.short	(.L_5 - .L_4)
	.align		4
.L_4:
        /*0010*/ 	.word	index@(triton_poi_fused__native_batch_norm_legit_no_training_convolution_relu_12)
        /*0014*/ 	.word	0x00000000


	//----- nvinfo : EIATTR_FRAME_SIZE
	.align		4
.L_5:
        /*0018*/ 	.byte	0x04, 0x11
        /*001a*/ 	.short	(.L_7 - .L_6)
	.align		4
.L_6:
        /*001c*/ 	.word	index@(triton_poi_fused__native_batch_norm_legit_no_training_convolution_relu_12)
        /*0020*/ 	.word	0x00000000


	//----- nvinfo : EIATTR_MIN_STACK_SIZE
	.align		4
.L_7:
        /*0024*/ 	.byte	0x04, 0x12
        /*0026*/ 	.short	(.L_9 - .L_8)
	.align		4
.L_8:
        /*0028*/ 	.word	index@(triton_poi_fused__native_batch_norm_legit_no_training_convolution_relu_12)
        /*002c*/ 	.word	0x00000000
.L_9:


//--------------------- .nv.info.triton_poi_fused__native_batch_norm_legit_no_training_convolution_relu_12 --------------------------
	.section	.nv.info.triton_poi_fused__native_batch_norm_legit_no_training_convolution_relu_12,"",@"SHT_CUDA_INFO"
	.sectionflags	@""
	.align	4


	//----- nvinfo : EIATTR_CUDA_API_VERSION
	.align		4
        /*0000*/ 	.byte	0x04, 0x37
        /*0002*/ 	.short	(.L_11 - .L_10)
.L_10:
        /*0004*/ 	.word	0x0000007c


	//----- nvinfo : EIATTR_KPARAM_INFO
	.align		4
.L_11:
        /*0008*/ 	.byte	0x04, 0x17
        /*000a*/ 	.short	(.L_13 - .L_12)
.L_12:
        /*000c*/ 	.word	0x00000000
        /*0010*/ 	.short	0x0007
        /*0012*/ 	.short	0x0038
        /*0014*/ 	.byte	0x00, 0xf0, 0x11, 0x00


	//----- nvinfo : EIATTR_KPARAM_INFO
	.align		4
.L_13:
        /*0018*/ 	.byte	0x04, 0x17
        /*001a*/ 	.short	(.L_15 - .L_14)
.L_14:
        /*001c*/ 	.word	0x00000000
        /*0020*/ 	.short	0x0006
        /*0022*/ 	.short	0x0030
        /*0024*/ 	.byte	0x00, 0xf4, 0x21, 0x00


	//----- nvinfo : EIATTR_KPARAM_INFO
	.align		4
.L_15:
        /*0028*/ 	.byte	0x04, 0x17
        /*002a*/ 	.short	(.L_17 - .L_16)
.L_16:
        /*002c*/ 	.word	0x00000000
        /*0030*/ 	.short	0x0005
        /*0032*/ 	.short	0x0028
        /*0034*/ 	.byte	0x00, 0xf4, 0x21, 0x00


	//----- nvinfo : EIATTR_KPARAM_INFO
	.align		4
.L_17:
        /*0038*/ 	.byte	0x04, 0x17
        /*003a*/ 	.short	(.L_19 - .L_18)
.L_18:
        /*003c*/ 	.word	0x00000000
        /*0040*/ 	.short	0x0004
        /*0042*/ 	.short	0x0020
        /*0044*/ 	.byte	0x00, 0xf4, 0x21, 0x00


	//----- nvinfo : EIATTR_KPARAM_INFO
	.align		4
.L_19:
        /*0048*/ 	.byte	0x04, 0x17
        /*004a*/ 	.short	(.L_21 - .L_20)
.L_20:
        /*004c*/ 	.word	0x00000000
        /*0050*/ 	.short	0x0003
        /*0052*/ 	.short	0x0018
        /*0054*/ 	.byte	0x00, 0xf4, 0x21, 0x00


	//----- nvinfo : EIATTR_KPARAM_INFO
	.align		4
.L_21:
        /*0058*/ 	.byte	0x04, 0x17
        /*005a*/ 	.short	(.L_23 - .L_22)
.L_22:
        /*005c*/ 	.word	0x00000000
        /*0060*/ 	.short	0x0002
        /*0062*/ 	.short	0x0010
        /*0064*/ 	.byte	0x00, 0xf4, 0x21, 0x00


	//----- nvinfo : EIATTR_KPARAM_INFO
	.align		4
.L_23:
        /*0068*/ 	.byte	0x04, 0x17
        /*006a*/ 	.short	(.L_25 - .L_24)
.L_24:
        /*006c*/ 	.word	0x00000000
        /*0070*/ 	.short	0x0001
        /*0072*/ 	.short	0x0008
        /*0074*/ 	.byte	0x00, 0xf4, 0x21, 0x00


	//----- nvinfo : EIATTR_KPARAM_INFO
	.align		4
.L_25:
        /*0078*/ 	.byte	0x04, 0x17
        /*007a*/ 	.short	(.L_27 - .L_26)
.L_26:
        /*007c*/ 	.word	0x00000000
        /*0080*/ 	.short	0x0000
        /*0082*/ 	.short	0x0000
        /*0084*/ 	.byte	0x00, 0xf4, 0x21, 0x00


	//----- nvinfo : EIATTR_SPARSE_MMA_MASK
	.align		4
.L_27:
        /*0088*/ 	.byte	0x03, 0x50
        /*008a*/ 	.short	0x0000


	//----- nvinfo : EIATTR_MAXREG_COUNT
	.align		4
        /*008c*/ 	.byte	0x03, 0x1b
        /*008e*/ 	.short	0x00ff


	//----- nvinfo : EIATTR_EXIT_INSTR_OFFSETS
	.align		4
        /*0090*/ 	.byte	0x04, 0x1c
        /*0092*/ 	.short	(.L_29 - .L_28)


	//   ....[0]....
.L_28:
        /*0094*/ 	.word	0x000003b0


	//----- nvinfo : EIATTR_REQNTID
	.align		4
.L_29:
        /*0098*/ 	.byte	0x04, 0x10
        /*009a*/ 	.short	(.L_31 - .L_30)
.L_30:
        /*009c*/ 	.word	0x00000100
        /*00a0*/ 	.word	0x00000001
        /*00a4*/ 	.word	0x00000001


	//----- nvinfo : EIATTR_CBANK_PARAM_SIZE
	.align		4
.L_31:
        /*00a8*/ 	.byte	0x03, 0x19
        /*00aa*/ 	.short	0x003c


	//----- nvinfo : EIATTR_PARAM_CBANK
	.align		4
        /*00ac*/ 	.byte	0x04, 0x0a
        /*00ae*/ 	.short	(.L_33 - .L_32)
	.align		4
.L_32:
        /*00b0*/ 	.word	index@(.nv.constant0.triton_poi_fused__native_batch_norm_legit_no_training_convolution_relu_12)
        /*00b4*/ 	.short	0x0210
        /*00b6*/ 	.short	0x003c


	//----- nvinfo : EIATTR_SW_WAR
	.align		4
.L_33:
        /*00b8*/ 	.byte	0x04, 0x36
        /*00ba*/ 	.short	(.L_35 - .L_34)
.L_34:
        /*00bc*/ 	.word	0x00000008
.L_35:


//--------------------- .nv.callgraph             --------------------------
	.section	.nv.callgraph,"",@"SHT_CUDA_CALLGRAPH"
	.align	4
	.sectionentsize	8
	.align		4
        /*0000*/ 	.word	0x00000000
	.align		4
        /*0004*/ 	.word	0xffffffff
	.align		4
        /*0008*/ 	.word	0x00000000
	.align		4
        /*000c*/ 	.word	0xfffffffe
	.align		4
        /*0010*/ 	.word	0x00000000
	.align		4
        /*0014*/ 	.word	0xfffffffd
	.align		4
        /*0018*/ 	.word	0x00000000
	.align		4
        /*001c*/ 	.word	0xfffffffc


//--------------------- .nv.constant4             --------------------------
	.section	.nv.constant4,"a",@progbits
	.align	8
	.align		8
.nv.constant4:
        /*0000*/ 	.dword	_$_str
	.align		8
        /*0008*/ 	.dword	_$_str_$_2


//--------------------- .text.triton_poi_fused__native_batch_norm_legit_no_training_convolution_relu_12 --------------------------
	.section	.text.triton_poi_fused__native_batch_norm_legit_no_training_convolution_relu_12,"ax",@progbits
	.align	128
        .global         triton_poi_fused__native_batch_norm_legit_no_training_convolution_relu_12
        .type           triton_poi_fused__native_batch_norm_legit_no_training_convolution_relu_12,@function
        .size           triton_poi_fused__native_batch_norm_legit_no_training_convolution_relu_12,(.L_x_1 - triton_poi_fused__native_batch_norm_legit_no_training_convolution_relu_12)
        .other          triton_poi_fused__native_batch_norm_legit_no_training_convolution_relu_12,@"STO_CUDA_ENTRY STV_DEFAULT"
triton_poi_fused__native_batch_norm_legit_no_training_convolution_relu_12:
.text.triton_poi_fused__native_batch_norm_legit_no_training_convolution_relu_12:
[----:B------:R-:W-:Y:S01]  /*0000*/  LDC R1, c[0x0][0x28] ;  /* 0x00000a00ff017b82 */ /* 0x000fe20000000800 */
[----:B------:R-:W1:Y:S07]  /*0010*/  S2R R0, SR_TID.X ;  /* 0x0000000000007919 */ /* 0x000e6e0000002100 */
[----:B------:R-:W2:Y:S01]  /*0020*/  LDC.64 R14, c[0x0][0x228] ;  /* 0x00008a00ff0e7b82 */ /* 0x000ea20000000a00 */
[----:B------:R-:W-:Y:S01]  /*0030*/  ULDC.64 UR4, c[0x0][0x208] ;  /* 0x0000820000047ab9 */ /* 0x000fe20000000a00 */
[----:B------:R-:W3:Y:S06]  /*0040*/  S2R R3, SR_CTAID.X ;  /* 0x0000000000037919 */ /* 0x000eec0000002500 */
[----:B------:R-:W4:Y:S08]  /*0050*/  LDC.64 R10, c[0x0][0x218] ;  /* 0x00008600ff0a7b82 */ /* 0x000f300000000a00 */
[----:B------:R-:W5:Y:S08]  /*0060*/  LDC.64 R12, c[0x0][0x220] ;  /* 0x00008800ff0c7b82 */ /* 0x000f700000000a00 */
[----:B------:R-:W2:Y:S01]  /*0070*/  LDC.64 R16, c[0x0][0x230] ;  /* 0x00008c00ff107b82 */ /* 0x000ea20000000a00 */
[----:B-1----:R-:W-:-:S07]  /*0080*/  SHF.L.U32 R0, R0, 0x1, RZ ;  /* 0x0000000100007819 */ /* 0x002fce00000006ff */
[----:B------:R-:W1:Y:S01]  /*0090*/  LDC.64 R4, c[0x0][0x238] ;  /* 0x00008e00ff047b82 */ /* 0x000e620000000a00 */
[----:B------:R-:W-:-:S04]  /*00a0*/  LOP3.LUT R0, R0, 0x1fe, RZ, 0xc0, !PT ;  /* 0x000001fe00007812 */ /* 0x000fc800078ec0ff */
[----:B---3--:R-:W-:-:S05]  /*00b0*/  LEA R0, R3, R0, 0x9 ;  /* 0x0000000003007211 */ /* 0x008fca00078e48ff */
[----:B------:R-:W-:-:S05]  /*00c0*/  IMAD.HI R2, R0, 0x51eb851f, RZ ;  /* 0x51eb851f00027827 */ /* 0x000fca00078e02ff */
[----:B------:R-:W-:-:S04]  /*00d0*/  SHF.R.U32.HI R3, RZ, 0x1f, R2 ;  /* 0x0000001fff037819 */ /* 0x000fc80000011602 */
[----:B------:R-:W-:-:S04]  /*00e0*/  LEA.HI.SX32 R3, R2, R3, 0x1b ;  /* 0x0000000302037211 */ /* 0x000fc800078fdaff */
[----:B------:R-:W-:-:S04]  /*00f0*/  SHF.R.S32.HI R2, RZ, 0x1f, R3 ;  /* 0x0000001fff027819 */ /* 0x000fc80000011403 */
[----:B------:R-:W-:-:S04]  /*0100*/  LEA.HI R2, R2, R3, RZ, 0xa ;  /* 0x0000000302027211 */ /* 0x000fc800078f50ff */
[----:B------:R-:W-:-:S04]  /*0110*/  LOP3.LUT R2, R2, 0xfffffc00, RZ, 0xc0, !PT ;  /* 0xfffffc0002027812 */ /* 0x000fc800078ec0ff */
[----:B------:R-:W-:Y:S02]  /*0120*/  IADD3 R19, R3, -R2, RZ ;  /* 0x8000000203137210 */ /* 0x000fe40007ffe0ff */
[----:B------:R-:W3:Y:S03]  /*0130*/  LDC.64 R2, c[0x0][0x210] ;  /* 0x00008400ff027b82 */ /* 0x000ee60000000a00 */
[----:B--2---:R-:W-:-:S05]  /*0140*/  IMAD.WIDE R14, R19, 0x4, R14 ;  /* 0x00000004130e7825 */ /* 0x004fca00078e020e */
[----:B------:R2:W2:Y:S01]  /*0150*/  LDG.E.EL R18, desc[UR4][R14.64] ;  /* 0x000000040e127981 */ /* 0x0004a2000c2e1900 */
[----:B----4-:R-:W-:-:S04]  /*0160*/  IMAD.WIDE R10, R19, 0x4, R10 ;  /* 0x00000004130a7825 */ /* 0x010fc800078e020a */
[----:B-----5:R-:W-:Y:S01]  /*0170*/  IMAD.WIDE R12, R19, 0x4, R12 ;  /* 0x00000004130c7825 */ /* 0x020fe200078e020c */
[----:B------:R4:W5:Y:S04]  /*0180*/  LDG.E.EL R8, desc[UR4][R10.64] ;  /* 0x000000040a087981 */ /* 0x000968000c2e1900 */
[----:B------:R-:W5:Y:S01]  /*0190*/  LDG.E.EL R9, desc[UR4][R12.64] ;  /* 0x000000040c097981 */ /* 0x000f62000c2e1900 */
[----:B---3--:R-:W-:-:S05]  /*01a0*/  IMAD.WIDE R2, R0, 0x4, R2 ;  /* 0x0000000400027825 */ /* 0x008fca00078e0202 */
[----:B------:R-:W5:Y:S01]  /*01b0*/  LDG.E.64 R6, desc[UR4][R2.64] ;  /* 0x0000000402067981 */ /* 0x000f62000c1e1b00 */
[----:B0-2---:R-:W-:-:S04]  /*01c0*/  IMAD.WIDE R14, R19, 0x4, R16 ;  /* 0x00000004130e7825 */ /* 0x005fc800078e0210 */
[----:B-1----:R-:W-:Y:S02]  /*01d0*/  IMAD.WIDE R16, R19, 0x4, R4 ;  /* 0x0000000413107825 */ /* 0x002fe400078e0204 */
[----:B------:R-:W2:Y:S01]  /*01e0*/  LDG.E.EL R14, desc[UR4][R14.64] ;  /* 0x000000040e0e7981 */ /* 0x000ea2000c2e1900 */
[----:B----4-:R-:W-:Y:S01]  /*01f0*/  HFMA2.MMA R10, -RZ, RZ, 1.625, 0 ;  /* 0x3e800000ff0a7435 */ /* 0x010fe200000001ff */
[----:B------:R-:W0:Y:S02]  /*0200*/  LDC.64 R4, c[0x0][0x240] ;  /* 0x00009000ff047b82 */ /* 0x000e240000000a00 */
[----:B------:R-:W2:Y:S01]  /*0210*/  LDG.E.EL R17, desc[UR4][R16.64] ;  /* 0x0000000410117981 */ /* 0x000ea2000c2e1900 */
[----:B0-----:R-:W-:-:S04]  /*0220*/  IMAD.WIDE R4, R0, 0x4, R4 ;  /* 0x0000000400047825 */ /* 0x001fc800078e0204 */
[----:B------:R-:W-:-:S04]  /*0230*/  FADD R18, R18, 9.9999997473787516356e-06 ;  /* 0x3727c5ac12127421 */ /* 0x000fc80000000000 */
[----:B------:R-:W0:Y:S02]  /*0240*/  MUFU.SQRT R19, R18 ;  /* 0x0000001200137308 */ /* 0x000e240000002000 */
[C---:B0-----:R-:W-:Y:S02]  /*0250*/  FSETP.GT.AND P0, PT, R19.reuse, 8.50705917302346158658e+37, PT ;  /* 0x7e8000001300780b */ /* 0x041fe40003f04000 */
[----:B------:R-:W-:-:S11]  /*0260*/  FSETP.GEU.AND P1, PT, R19, 1.175494350822287508e-38, PT ;  /* 0x008000001300780b */ /* 0x000fd60003f2e000 */
[----:B------:R-:W-:-:S04]  /*0270*/  @P0 FMUL R19, R19, 0.25 ;  /* 0x3e80000013130820 */ /* 0x000fc80000400000 */
[----:B------:R-:W-:-:S06]  /*0280*/  @!P1 FMUL R19, R19, 16777216 ;  /* 0x4b80000013139820 */ /* 0x000fcc0000400000 */
[----:B------:R-:W0:Y:S01]  /*0290*/  MUFU.RCP R19, R19 ;  /* 0x0000001300137308 */ /* 0x000e220000001000 */
[----:B------:R-:W-:Y:S01]  /*02a0*/  FSEL R10, R10, 1, P0 ;  /* 0x3f8000000a0a7808 */ /* 0x000fe20000000000 */
[--C-:B-----5:R-:W-:Y:S01]  /*02b0*/  FADD R6, R6, R8.reuse ;  /* 0x0000000806067221 */ /* 0x120fe20000000000 */
[----:B------:R-:W-:-:S03]  /*02c0*/  FADD R7, R7, R8 ;  /* 0x0000000807077221 */ /* 0x000fc60000000000 */
[----:B------:R-:W-:Y:S01]  /*02d0*/  @!P1 FMUL R10, R10, 16777216 ;  /* 0x4b8000000a0a9820 */ /* 0x000fe20000400000 */
[C---:B------:R-:W-:Y:S01]  /*02e0*/  FADD R8, -R9.reuse, R6 ;  /* 0x0000000609087221 */ /* 0x040fe20000000100 */
[----:B------:R-:W-:Y:S02]  /*02f0*/  FADD R9, -R9, R7 ;  /* 0x0000000709097221 */ /* 0x000fe40000000100 */
[----:B0-----:R-:W-:-:S04]  /*0300*/  FMUL R10, R19, R10 ;  /* 0x0000000a130a7220 */ /* 0x001fc80000400000 */
[-C--:B------:R-:W-:Y:S01]  /*0310*/  FMUL R8, R8, R10.reuse ;  /* 0x0000000a08087220 */ /* 0x080fe20000400000 */
[----:B------:R-:W-:-:S03]  /*0320*/  FMUL R10, R9, R10 ;  /* 0x0000000a090a7220 */ /* 0x000fc60000400000 */
[C-C-:B--2---:R-:W-:Y:S01]  /*0330*/  FFMA R8, R14.reuse, R8, R17.reuse ;  /* 0x000000080e087223 */ /* 0x144fe20000000011 */
[----:B------:R-:W-:-:S04]  /*0340*/  FFMA R10, R14, R10, R17 ;  /* 0x0000000a0e0a7223 */ /* 0x000fc80000000011 */
[----:B------:R-:W-:Y:S02]  /*0350*/  FSETP.GEU.AND P0, PT, R8, RZ, PT ;  /* 0x000000ff0800720b */ /* 0x000fe40003f0e000 */
[----:B------:R-:W-:Y:S02]  /*0360*/  FSETP.GEU.AND P1, PT, R10, RZ, PT ;  /* 0x000000ff0a00720b */ /* 0x000fe40003f2e000 */
[----:B------:R-:W-:Y:S02]  /*0370*/  FSEL R8, R8, RZ, P0 ;  /* 0x000000ff08087208 */ /* 0x000fe40000000000 */
[----:B------:R-:W-:Y:S01]  /*0380*/  FSEL R9, R10, RZ, P1 ;  /* 0x000000ff0a097208 */ /* 0x000fe20000800000 */
[----:B------:R-:W-:Y:S04]  /*0390*/  STG.E.64 desc[UR4][R2.64], R6 ;  /* 0x0000000602007986 */ /* 0x000fe8000c101b04 */
[----:B------:R-:W-:Y:S01]  /*03a0*/  STG.E.64 desc[UR4][R4.64], R8 ;  /* 0x0000000804007986 */ /* 0x000fe2000c101b04 */
[----:B------:R-:W-:Y:S05]  /*03b0*/  EXIT ;  /* 0x000000000000794d */ /* 0x000fea0003800000 */
.L_x_0:
[----:B------:R-:W-:-:S00]  /*03c0*/  BRA `(.L_x_0) ;  /* 0xfffffffc00fc7947 */ /* 0x000fc0000383ffff */
[----:B------:R-:W-:-:S00]  /*03d0*/  NOP ;  /* 0x0000000000007918 */ /* 0x000fc00000000000 */
        /* <DEDUP_REMOVED lines=10> */
.L_x_1:


//--------------------- .nv.global.init           --------------------------
	.section	.nv.global.init,"aw",@progbits
.nv.global.init:
	.type		_$_str,@object
	.size		_$_str,(_$_str_$_2 - _$_str)
_$_str:
        /*0000*/ 	.byte	0x5f, 0x5f, 0x43, 0x55, 0x44, 0x41, 0x5f, 0x46, 0x54, 0x5a, 0x00
	.type		_$_str_$_2,@object
	.size		_$_str_$_2,(.L_1 - _$_str_$_2)
_$_str_$_2:
        /*000b*/ 	.byte	0x5f, 0x5f, 0x43, 0x55, 0x44, 0x41, 0x5f, 0x50, 0x52, 0x45, 0x43, 0x5f, 0x53, 0x51, 0x52, 0x54
        /*001b*/ 	.byte	0x00
.L_1:


//--------------------- .nv.constant0.triton_poi_fused__native_batch_norm_legit_no_training_convolution_relu_12 --------------------------
	.section	.nv.constant0.triton_poi_fused__native_batch_norm_legit_no_training_convolution_relu_12,"a",@progbits
	.sectionflags	@""
	.align	4
.nv.constant0.triton_poi_fused__native_batch_norm_legit_no_training_convolution_relu_12:
	.zero		588
